//
// Generated by NVIDIA NVVM Compiler
//
// Compiler Build ID: CL-36424714
// Cuda compilation tools, release 13.0, V13.0.88
// Based on NVVM 20.0.0
//

.version 9.0
.target sm_100
.address_size 64

	// .globl	_Z6matmulPxS_S_iii

.visible .entry _Z6matmulPxS_S_iii(
	.param .u64 .ptr .align 1 _Z6matmulPxS_S_iii_param_0,
	.param .u64 .ptr .align 1 _Z6matmulPxS_S_iii_param_1,
	.param .u64 .ptr .align 1 _Z6matmulPxS_S_iii_param_2,
	.param .u32 _Z6matmulPxS_S_iii_param_3,
	.param .u32 _Z6matmulPxS_S_iii_param_4,
	.param .u32 _Z6matmulPxS_S_iii_param_5
)
{
	.reg .pred 	%p<13>;
	.reg .b32 	%r<19>;
	.reg .b64 	%rd<128>;

	ld.param.u64 	%rd30, [_Z6matmulPxS_S_iii_param_0];
	ld.param.u64 	%rd31, [_Z6matmulPxS_S_iii_param_1];
	ld.param.u64 	%rd29, [_Z6matmulPxS_S_iii_param_2];
	ld.param.u32 	%r4, [_Z6matmulPxS_S_iii_param_3];
	ld.param.u32 	%r5, [_Z6matmulPxS_S_iii_param_4];
	ld.param.u32 	%r7, [_Z6matmulPxS_S_iii_param_5];
	cvta.to.global.u64 	%rd1, %rd31;
	cvta.to.global.u64 	%rd2, %rd30;
	mov.u32 	%r8, %ctaid.x;
	mov.u32 	%r9, %ntid.x;
	mov.u32 	%r10, %tid.x;
	mad.lo.s32 	%r1, %r8, %r9, %r10;
	mov.u32 	%r11, %ctaid.y;
	mov.u32 	%r12, %ntid.y;
	mov.u32 	%r13, %tid.y;
	mad.lo.s32 	%r14, %r11, %r12, %r13;
	setp.ge.s32 	%p1, %r1, %r5;
	setp.ge.s32 	%p2, %r14, %r7;
	or.pred  	%p3, %p1, %p2;
	@%p3 bra 	$L__BB0_13;
	cvta.to.global.u64 	%rd32, %rd29;
	mad.lo.s32 	%r15, %r5, %r14, %r1;
	mul.lo.s32 	%r3, %r7, %r14;
	mul.wide.s32 	%rd33, %r15, 8;
	add.s64 	%rd3, %rd32, %rd33;
	mov.b64 	%rd34, 0;
	st.global.u64 	[%rd3], %rd34;
	cvt.s64.s32 	%rd4, %r4;
	setp.eq.s32 	%p4, %r4, 0;
	@%p4 bra 	$L__BB0_13;
	cvt.u64.u32 	%rd5, %r3;
	cvt.s64.s32 	%rd6, %r1;
	cvt.s64.s32 	%rd7, %r5;
	setp.lt.u32 	%p5, %r4, 8;
	mov.b64 	%rd122, 0;
	mov.u64 	%rd125, %rd122;
	@%p5 bra 	$L__BB0_5;
	and.b64  	%rd125, %rd4, -8;
	shl.b64 	%rd37, %rd6, 3;
	add.s64 	%rd119, %rd1, %rd37;
	shl.b64 	%rd38, %rd5, 3;
	add.s64 	%rd39, %rd38, %rd2;
	add.s64 	%rd118, %rd39, 32;
	mov.b64 	%rd122, 0;
	mov.u64 	%rd120, %rd125;
$L__BB0_4:
	.pragma "nounroll";
	ld.global.u64 	%rd40, [%rd118+-32];
	ld.global.u64 	%rd41, [%rd119];
	mad.lo.s64 	%rd42, %rd41, %rd40, %rd122;
	st.global.u64 	[%rd3], %rd42;
	ld.global.u64 	%rd43, [%rd118+-24];
	shl.b64 	%rd44, %rd7, 3;
	add.s64 	%rd45, %rd119, %rd44;
	ld.global.u64 	%rd46, [%rd45];
	mad.lo.s64 	%rd47, %rd46, %rd43, %rd42;
	st.global.u64 	[%rd3], %rd47;
	ld.global.u64 	%rd48, [%rd118+-16];
	add.s64 	%rd49, %rd45, %rd44;
	ld.global.u64 	%rd50, [%rd49];
	mad.lo.s64 	%rd51, %rd50, %rd48, %rd47;
	st.global.u64 	[%rd3], %rd51;
	ld.global.u64 	%rd52, [%rd118+-8];
	add.s64 	%rd53, %rd49, %rd44;
	ld.global.u64 	%rd54, [%rd53];
	mad.lo.s64 	%rd55, %rd54, %rd52, %rd51;
	st.global.u64 	[%rd3], %rd55;
	ld.global.u64 	%rd56, [%rd118];
	add.s64 	%rd57, %rd53, %rd44;
	ld.global.u64 	%rd58, [%rd57];
	mad.lo.s64 	%rd59, %rd58, %rd56, %rd55;
	st.global.u64 	[%rd3], %rd59;
	ld.global.u64 	%rd60, [%rd118+8];
	add.s64 	%rd61, %rd57, %rd44;
	ld.global.u64 	%rd62, [%rd61];
	mad.lo.s64 	%rd63, %rd62, %rd60, %rd59;
	st.global.u64 	[%rd3], %rd63;
	ld.global.u64 	%rd64, [%rd118+16];
	add.s64 	%rd65, %rd61, %rd44;
	ld.global.u64 	%rd66, [%rd65];
	mad.lo.s64 	%rd67, %rd66, %rd64, %rd63;
	st.global.u64 	[%rd3], %rd67;
	ld.global.u64 	%rd68, [%rd118+24];
	add.s64 	%rd69, %rd65, %rd44;
	ld.global.u64 	%rd70, [%rd69];
	mad.lo.s64 	%rd122, %rd70, %rd68, %rd67;
	st.global.u64 	[%rd3], %rd122;
	add.s64 	%rd120, %rd120, -8;
	shl.b64 	%rd71, %rd7, 6;
	add.s64 	%rd119, %rd119, %rd71;
	add.s64 	%rd118, %rd118, 64;
	setp.ne.s64 	%p6, %rd120, 0;
	@%p6 bra 	$L__BB0_4;
$L__BB0_5:
	and.b32  	%r16, %r4, 7;
	setp.eq.s32 	%p7, %r16, 0;
	@%p7 bra 	$L__BB0_13;
	cvt.u64.u32 	%rd72, %r4;
	and.b64  	%rd73, %rd72, 7;
	add.s64 	%rd74, %rd73, -1;
	setp.lt.u64 	%p8, %rd74, 3;
	@%p8 bra 	$L__BB0_8;
	add.s64 	%rd75, %rd125, %rd5;
	shl.b64 	%rd76, %rd75, 3;
	add.s64 	%rd77, %rd2, %rd76;
	ld.global.u64 	%rd78, [%rd77];
	mad.lo.s64 	%rd79, %rd125, %rd7, %rd6;
	shl.b64 	%rd80, %rd79, 3;
	add.s64 	%rd81, %rd1, %rd80;
	ld.global.u64 	%rd82, [%rd81];
	mad.lo.s64 	%rd83, %rd82, %rd78, %rd122;
	st.global.u64 	[%rd3], %rd83;
	ld.global.u64 	%rd84, [%rd77+8];
	shl.b64 	%rd85, %rd7, 3;
	add.s64 	%rd86, %rd81, %rd85;
	ld.global.u64 	%rd87, [%rd86];
	mad.lo.s64 	%rd88, %rd87, %rd84, %rd83;
	st.global.u64 	[%rd3], %rd88;
	ld.global.u64 	%rd89, [%rd77+16];
	add.s64 	%rd90, %rd86, %rd85;
	ld.global.u64 	%rd91, [%rd90];
	mad.lo.s64 	%rd92, %rd91, %rd89, %rd88;
	st.global.u64 	[%rd3], %rd92;
	ld.global.u64 	%rd93, [%rd77+24];
	add.s64 	%rd94, %rd90, %rd85;
	ld.global.u64 	%rd95, [%rd94];
	mad.lo.s64 	%rd122, %rd95, %rd93, %rd92;
	st.global.u64 	[%rd3], %rd122;
	add.s64 	%rd125, %rd125, 4;
$L__BB0_8:
	and.b32  	%r17, %r4, 3;
	setp.eq.s32 	%p9, %r17, 0;
	@%p9 bra 	$L__BB0_13;
	setp.eq.s32 	%p10, %r17, 1;
	@%p10 bra 	$L__BB0_11;
	add.s64 	%rd96, %rd125, %rd5;
	shl.b64 	%rd97, %rd96, 3;
	add.s64 	%rd98, %rd2, %rd97;
	ld.global.u64 	%rd99, [%rd98];
	mad.lo.s64 	%rd100, %rd125, %rd7, %rd6;
	shl.b64 	%rd101, %rd100, 3;
	add.s64 	%rd102, %rd1, %rd101;
	ld.global.u64 	%rd103, [%rd102];
	mad.lo.s64 	%rd104, %rd103, %rd99, %rd122;
	st.global.u64 	[%rd3], %rd104;
	ld.global.u64 	%rd105, [%rd98+8];
	shl.b64 	%rd106, %rd7, 3;
	add.s64 	%rd107, %rd102, %rd106;
	ld.global.u64 	%rd108, [%rd107];
	mad.lo.s64 	%rd122, %rd108, %rd105, %rd104;
	st.global.u64 	[%rd3], %rd122;
	add.s64 	%rd125, %rd125, 2;
$L__BB0_11:
	and.b32  	%r18, %r4, 1;
	setp.eq.b32 	%p11, %r18, 1;
	not.pred 	%p12, %p11;
	@%p12 bra 	$L__BB0_13;
	add.s64 	%rd109, %rd125, %rd5;
	shl.b64 	%rd110, %rd109, 3;
	add.s64 	%rd111, %rd2, %rd110;
	ld.global.u64 	%rd112, [%rd111];
	mad.lo.s64 	%rd113, %rd125, %rd7, %rd6;
	shl.b64 	%rd114, %rd113, 3;
	add.s64 	%rd115, %rd1, %rd114;
	ld.global.u64 	%rd116, [%rd115];
	mad.lo.s64 	%rd117, %rd116, %rd112, %rd122;
	st.global.u64 	[%rd3], %rd117;
$L__BB0_13:
	ret;

}


// ===== COMPILED SASS (sm_100) =====

	.target	sm_100

	.elftype	@"ET_EXEC"


//--------------------- .note.nv.tkinfo           --------------------------
	.section	.note.nv.tkinfo,"",@"SHT_NOTE"
	.sectionflags	@"SHF_NOTE_NV_TKINFO"
	.tkinfo
        /*0018*/ 	.word	0x00000002
        /*0030*/ 	.string	""
        /*0030*/ 	.string	"ptxas"
        /*0030*/ 	.string	"Cuda compilation tools, release 13.0, V13.0.88"
        /*0030*/ 	.string	"Build cuda_13.0.r13.0/compiler.36424714_0"
        /*0030*/ 	.string	"-arch sm_100 -m 64 "



//--------------------- .note.nv.cuinfo           --------------------------
	.section	.note.nv.cuinfo,"",@"SHT_NOTE"
	.sectionflags	@"SHF_NOTE_NV_CUINFO"
        /*0018*/ 	.short	0x0002
        /*001a*/ 	.short	0x0064
        /*001c*/ 	.short	0x0082
	.zero		2


//--------------------- .nv.info                  --------------------------
	.section	.nv.info,"",@"SHT_CUDA_INFO"
	.align	4


	//----- nvinfo : EIATTR_REGCOUNT
	.align		4
        /*0000*/ 	.byte	0x04, 0x2f
        /*0002*/ 	.short	(.L_1 - .L_0)
	.align		4
.L_0:
        /*0004*/ 	.word	index@(_Z6matmulPxS_S_iii)
        /*0008*/ 	.word	0x0000001e


	//----- nvinfo : EIATTR_FRAME_SIZE
	.align		4
.L_1:
        /*000c*/ 	.byte	0x04, 0x11
        /*000e*/ 	.short	(.L_3 - .L_2)
	.align		4
.L_2:
        /*0010*/ 	.word	index@(_Z6matmulPxS_S_iii)
        /*0014*/ 	.word	0x00000000


	//----- nvinfo : EIATTR_MIN_STACK_SIZE
	.align		4
.L_3:
        /*0018*/ 	.byte	0x04, 0x12
        /*001a*/ 	.short	(.L_5 - .L_4)
	.align		4
.L_4:
        /*001c*/ 	.word	index@(_Z6matmulPxS_S_iii)
        /*0020*/ 	.word	0x00000000
.L_5:


//--------------------- .nv.compat                --------------------------
	.section	.nv.compat,"",@"SHT_CUDA_COMPAT_INFO"
	.align	4
        /*0000*/ 	.byte	0x02, 0x09, 0x00, 0x00, 0x02, 0x02, 0x01, 0x00, 0x02, 0x05, 0x05, 0x00, 0x03, 0x07, 0x01, 0x01
        /*0010*/ 	.byte	0x02, 0x03, 0x00, 0x00, 0x02, 0x06, 0x01, 0x00, 0x04, 0x0b, 0x08, 0x00, 0x09, 0x00, 0x00, 0x00
        /*0020*/ 	.byte	0x00, 0x00, 0x00, 0x00


//--------------------- .nv.info._Z6matmulPxS_S_iii --------------------------
	.section	.nv.info._Z6matmulPxS_S_iii,"",@"SHT_CUDA_INFO"
	.sectionflags	@""
	.align	4


	//----- nvinfo : EIATTR_CUDA_API_VERSION
	.align		4
        /*0000*/ 	.byte	0x04, 0x37
        /*0002*/ 	.short	(.L_7 - .L_6)
.L_6:
        /*0004*/ 	.word	0x00000082


	//----- nvinfo : EIATTR_KPARAM_INFO
	.align		4
.L_7:
        /*0008*/ 	.byte	0x04, 0x17
        /*000a*/ 	.short	(.L_9 - .L_8)
.L_8:
        /*000c*/ 	.word	0x00000000
        /*0010*/ 	.short	0x0005
        /*0012*/ 	.short	0x0020
        /*0014*/ 	.byte	0x00, 0xf0, 0x11, 0x00


	//----- nvinfo : EIATTR_KPARAM_INFO
	.align		4
.L_9:
        /*0018*/ 	.byte	0x04, 0x17
        /*001a*/ 	.short	(.L_11 - .L_10)
.L_10:
        /*001c*/ 	.word	0x00000000
        /*0020*/ 	.short	0x0004
        /*0022*/ 	.short	0x001c
        /*0024*/ 	.byte	0x00, 0xf0, 0x11, 0x00


	//----- nvinfo : EIATTR_KPARAM_INFO
	.align		4
.L_11:
        /*0028*/ 	.byte	0x04, 0x17
        /*002a*/ 	.short	(.L_13 - .L_12)
.L_12:
        /*002c*/ 	.word	0x00000000
        /*0030*/ 	.short	0x0003
        /*0032*/ 	.short	0x0018
        /*0034*/ 	.byte	0x00, 0xf0, 0x11, 0x00


	//----- nvinfo : EIATTR_KPARAM_INFO
	.align		4
.L_13:
        /*0038*/ 	.byte	0x04, 0x17
        /*003a*/ 	.short	(.L_15 - .L_14)
.L_14:
        /*003c*/ 	.word	0x00000000
        /*0040*/ 	.short	0x0002
        /*0042*/ 	.short	0x0010
        /*0044*/ 	.byte	0x00, 0xf5, 0x21, 0x00


	//----- nvinfo : EIATTR_KPARAM_INFO
	.align		4
.L_15:
        /*0048*/ 	.byte	0x04, 0x17
        /*004a*/ 	.short	(.L_17 - .L_16)
.L_16:
        /*004c*/ 	.word	0x00000000
        /*0050*/ 	.short	0x0001
        /*0052*/ 	.short	0x0008
        /*0054*/ 	.byte	0x00, 0xf5, 0x21, 0x00


	//----- nvinfo : EIATTR_KPARAM_INFO
	.align		4
.L_17:
        /*0058*/ 	.byte	0x04, 0x17
        /*005a*/ 	.short	(.L_19 - .L_18)
.L_18:
        /*005c*/ 	.word	0x00000000
        /*0060*/ 	.short	0x0000
        /*0062*/ 	.short	0x0000
        /*0064*/ 	.byte	0x00, 0xf5, 0x21, 0x00


	//----- nvinfo : EIATTR_SPARSE_MMA_MASK
	.align		4
.L_19:
        /*0068*/ 	.byte	0x03, 0x50
        /*006a*/ 	.short	0x0000


	//----- nvinfo : EIATTR_MAXREG_COUNT
	.align		4
        /*006c*/ 	.byte	0x03, 0x1b
        /*006e*/ 	.short	0x00ff


	//----- nvinfo : EIATTR_MERCURY_ISA_VERSION
	.align		4
        /*0070*/ 	.byte	0x03, 0x5f
        /*0072*/ 	.short	0x0101


	//----- nvinfo : EIATTR_VRC_CTA_INIT_COUNT
	.align		4
        /*0074*/ 	.byte	0x02, 0x4a
	.zero		1
	.zero		1


	//----- nvinfo : EIATTR_EXIT_INSTR_OFFSETS
	.align		4
        /*0078*/ 	.byte	0x04, 0x1c
        /*007a*/ 	.short	(.L_21 - .L_20)


	//   ....[0]....
.L_20:
        /*007c*/ 	.word	0x000000d0


	//   ....[1]....
        /*0080*/ 	.word	0x00000160


	//   ....[2]....
        /*0084*/ 	.word	0x00000810


	//   ....[3]....
        /*0088*/ 	.word	0x00000bd0


	//   ....[4]....
        /*008c*/ 	.word	0x00000e70


	//   ....[5]....
        /*0090*/ 	.word	0x00000fa0


	//----- nvinfo : EIATTR_CBANK_PARAM_SIZE
	.align		4
.L_21:
        /*0094*/ 	.byte	0x03, 0x19
        /*0096*/ 	.short	0x0024


	//----- nvinfo : EIATTR_PARAM_CBANK
	.align		4
        /*0098*/ 	.byte	0x04, 0x0a
        /*009a*/ 	.short	(.L_23 - .L_22)
	.align		4
.L_22:
        /*009c*/ 	.word	index@(.nv.constant0._Z6matmulPxS_S_iii)
        /*00a0*/ 	.short	0x0380
        /*00a2*/ 	.short	0x0024


	//----- nvinfo : EIATTR_SW_WAR
	.align		4
.L_23:
        /*00a4*/ 	.byte	0x04, 0x36
        /*00a6*/ 	.short	(.L_25 - .L_24)
.L_24:
        /*00a8*/ 	.word	0x00000008
.L_25:


//--------------------- .nv.callgraph             --------------------------
	.section	.nv.callgraph,"",@"SHT_CUDA_CALLGRAPH"
	.align	4
	.sectionentsize	8
	.align		4
        /*0000*/ 	.word	0x00000000
	.align		4
        /*0004*/ 	.word	0xffffffff
	.align		4
        /*0008*/ 	.word	0x00000000
	.align		4
        /*000c*/ 	.word	0xfffffffe
	.align		4
        /*0010*/ 	.word	0x00000000
	.align		4
        /*0014*/ 	.word	0xfffffffd
	.align		4
        /*0018*/ 	.word	0x00000000
	.align		4
        /*001c*/ 	.word	0xfffffffc


//--------------------- .text._Z6matmulPxS_S_iii  --------------------------
	.section	.text._Z6matmulPxS_S_iii,"ax",@progbits
	.align	128
        .global         _Z6matmulPxS_S_iii
        .type           _Z6matmulPxS_S_iii,@function
        .size           _Z6matmulPxS_S_iii,(.L_x_5 - _Z6matmulPxS_S_iii)
        .other          _Z6matmulPxS_S_iii,@"STO_CUDA_ENTRY STV_DEFAULT"
_Z6matmulPxS_S_iii:
.text._Z6matmulPxS_S_iii:
[----:B------:R-:W-:Y:S01]  /*0000*/  LDC R1, c[0x0][0x37c] ;  /* 0x0000df00ff017b82 */ /* 0x000fe20000000800 */
[----:B------:R-:W0:Y:S07]  /*0010*/  S2R R0, SR_TID.Y ;  /* 0x0000000000007919 */ /* 0x000e2e0000002200 */
[----:B------:R-:W1:Y:S01]  /*0020*/  LDC R8, c[0x0][0x360] ;  /* 0x0000d800ff087b82 */ /* 0x000e620000000800 */
[----:B------:R-:W2:Y:S01]  /*0030*/  LDCU UR6, c[0x0][0x3a0] ;  /* 0x00007400ff0677ac */ /* 0x000ea20008000800 */
[----:B------:R-:W1:Y:S01]  /*0040*/  S2R R9, SR_TID.X ;  /* 0x0000000000097919 */ /* 0x000e620000002100 */
[----:B------:R-:W3:Y:S05]  /*0050*/  LDCU UR10, c[0x0][0x39c] ;  /* 0x00007380ff0a77ac */ /* 0x000eea0008000800 */
[----:B------:R-:W0:Y:S08]  /*0060*/  S2UR UR5, SR_CTAID.Y ;  /* 0x00000000000579c3 */ /* 0x000e300000002600 */
[----:B------:R-:W0:Y:S08]  /*0070*/  LDC R3, c[0x0][0x364] ;  /* 0x0000d900ff037b82 */ /* 0x000e300000000800 */
[----:B------:R-:W1:Y:S01]  /*0080*/  S2UR UR4, SR_CTAID.X ;  /* 0x00000000000479c3 */ /* 0x000e620000002500 */
[----:B0-----:R-:W-:-:S05]  /*0090*/  IMAD R3, R3, UR5, R0 ;  /* 0x0000000503037c24 */ /* 0x001fca000f8e0200 */
[----:B--2---:R-:W-:Y:S01]  /*00a0*/  ISETP.GE.AND P0, PT, R3, UR6, PT ;  /* 0x0000000603007c0c */ /* 0x004fe2000bf06270 */
[----:B-1----:R-:W-:-:S05]  /*00b0*/  IMAD R8, R8, UR4, R9 ;  /* 0x0000000408087c24 */ /* 0x002fca000f8e0209 */
[----:B---3--:R-:W-:-:S13]  /*00c0*/  ISETP.GE.OR P0, PT, R8, UR10, P0 ;  /* 0x0000000a08007c0c */ /* 0x008fda0008706670 */
[----:B------:R-:W-:Y:S05]  /*00d0*/  @P0 EXIT ;  /* 0x000000000000094d */ /* 0x000fea0003800000 */
[----:B------:R-:W0:Y:S01]  /*00e0*/  LDC R0, c[0x0][0x398] ;  /* 0x0000e600ff007b82 */ /* 0x000e220000000800 */
[----:B------:R-:W1:Y:S01]  /*00f0*/  LDCU.64 UR4, c[0x0][0x358] ;  /* 0x00006b00ff0477ac */ /* 0x000e620008000a00 */
[C---:B------:R-:W-:Y:S02]  /*0100*/  IMAD R5, R3.reuse, UR10, R8 ;  /* 0x0000000a03057c24 */ /* 0x040fe4000f8e0208 */
[----:B------:R-:W-:-:S04]  /*0110*/  IMAD R2, R3, UR6, RZ ;  /* 0x0000000603027c24 */ /* 0x000fc8000f8e02ff */
[----:B------:R-:W2:Y:S01]  /*0120*/  LDC.64 R10, c[0x0][0x390] ;  /* 0x0000e400ff0a7b82 */ /* 0x000ea20000000a00 */
[----:B0-----:R-:W-:Y:S01]  /*0130*/  ISETP.NE.AND P0, PT, R0, RZ, PT ;  /* 0x000000ff0000720c */ /* 0x001fe20003f05270 */
[----:B--2---:R-:W-:-:S05]  /*0140*/  IMAD.WIDE R10, R5, 0x8, R10 ;  /* 0x00000008050a7825 */ /* 0x004fca00078e020a */
[----:B-1----:R0:W-:Y:S07]  /*0150*/  STG.E.64 desc[UR4][R10.64], RZ ;  /* 0x000000ff0a007986 */ /* 0x0021ee000c101b04 */
[----:B------:R-:W-:Y:S05]  /*0160*/  @!P0 EXIT ;  /* 0x000000000000894d */ /* 0x000fea0003800000 */
[C---:B------:R-:W-:Y:S01]  /*0170*/  ISETP.GE.U32.AND P0, PT, R0.reuse, 0x8, PT ;  /* 0x000000080000780c */ /* 0x040fe20003f06070 */
[----:B------:R-:W-:Y:S01]  /*0180*/  USHF.R.S32.HI UR6, URZ, 0x1f, UR10 ;  /* 0x0000001fff067899 */ /* 0x000fe2000801140a */
[----:B------:R-:W-:Y:S02]  /*0190*/  LOP3.LUT P1, RZ, R0, 0x7, RZ, 0xc0, !PT ;  /* 0x0000000700ff7812 */ /* 0x000fe4000782c0ff */
[----:B------:R-:W-:Y:S02]  /*01a0*/  CS2R R16, SRZ ;  /* 0x0000000000107805 */ /* 0x000fe4000001ff00 */
[----:B------:R-:W-:Y:S01]  /*01b0*/  SHF.R.S32.HI R9, RZ, 0x1f, R8 ;  /* 0x0000001fff097819 */ /* 0x000fe20000011408 */
[----:B------:R-:W-:Y:S02]  /*01c0*/  IMAD.MOV.U32 R5, RZ, RZ, RZ ;  /* 0x000000ffff057224 */ /* 0x000fe400078e00ff */
[----:B------:R-:W-:-:S04]  /*01d0*/  IMAD.MOV.U32 R6, RZ, RZ, RZ ;  /* 0x000000ffff067224 */ /* 0x000fc800078e00ff */
[----:B------:R-:W-:Y:S05]  /*01e0*/  @!P0 BRA `(.L_x_0) ;  /* 0x0000000400888947 */ /* 0x000fea0003800000 */
[----:B------:R-:W1:Y:S01]  /*01f0*/  LDCU.128 UR12, c[0x0][0x380] ;  /* 0x00007000ff0c77ac */ /* 0x000e620008000c00 */
[----:B------:R-:W-:Y:S02]  /*0200*/  SHF.R.S32.HI R6, RZ, 0x1f, R0 ;  /* 0x0000001fff067819 */ /* 0x000fe40000011400 */
[----:B------:R-:W-:Y:S02]  /*0210*/  CS2R R16, SRZ ;  /* 0x0000000000107805 */ /* 0x000fe4000001ff00 */
[----:B------:R-:W-:Y:S01]  /*0220*/  LOP3.LUT R5, R0, 0xfffffff8, RZ, 0xc0, !PT ;  /* 0xfffffff800057812 */ /* 0x000fe200078ec0ff */
[----:B------:R-:W-:Y:S01]  /*0230*/  USHF.L.U64.HI UR9, UR10, 0x3, UR6 ;  /* 0x000000030a097899 */ /* 0x000fe20008010206 */
[----:B------:R-:W-:Y:S02]  /*0240*/  IMAD.MOV.U32 R7, RZ, RZ, R6 ;  /* 0x000000ffff077224 */ /* 0x000fe400078e0006 */
[----:B------:R-:W-:Y:S01]  /*0250*/  MOV R4, R5 ;  /* 0x0000000500047202 */ /* 0x000fe20000000f00 */
[----:B------:R-:W-:-:S02]  /*0260*/  USHF.L.U32 UR8, UR10, 0x3, URZ ;  /* 0x000000030a087899 */ /* 0x000fc400080006ff */
[----:B------:R-:W-:Y:S01]  /*0270*/  USHF.L.U64.HI UR7, UR10, 0x6, UR6 ;  /* 0x000000060a077899 */ /* 0x000fe20008010206 */
[----:B-1----:R-:W-:Y:S02]  /*0280*/  LEA R26, P0, R8, UR14, 0x3 ;  /* 0x0000000e081a7c11 */ /* 0x002fe4000f8018ff */
[----:B------:R-:W-:Y:S02]  /*0290*/  LEA R12, P2, R2, UR12, 0x3 ;  /* 0x0000000c020c7c11 */ /* 0x000fe4000f8418ff */
[----:B------:R-:W-:Y:S02]  /*02a0*/  LEA.HI.X R3, R8, UR15, R9, 0x3, P0 ;  /* 0x0000000f08037c11 */ /* 0x000fe400080f1c09 */
[----:B------:R-:W-:Y:S02]  /*02b0*/  LEA.HI.X R13, R2, UR13, RZ, 0x3, P2 ;  /* 0x0000000d020d7c11 */ /* 0x000fe400090f1cff */
[----:B------:R-:W-:-:S05]  /*02c0*/  IADD3 R12, P0, PT, R12, 0x20, RZ ;  /* 0x000000200c0c7810 */ /* 0x000fca0007f1e0ff */
[----:B------:R-:W-:-:S08]  /*02d0*/  IMAD.X R13, RZ, RZ, R13, P0 ;  /* 0x000000ffff0d7224 */ /* 0x000fd000000e060d */
.L_x_1:
[----:B------:R-:W-:Y:S01]  /*02e0*/  MOV R27, R3 ;  /* 0x00000003001b7202 */ /* 0x000fe20000000f00 */
[----:B--2---:R-:W2:Y:S04]  /*02f0*/  LDG.E.64 R18, desc[UR4][R12.64+-0x20] ;  /* 0xffffe0040c127981 */ /* 0x004ea8000c1e1b00 */
[----:B------:R-:W2:Y:S01]  /*0300*/  LDG.E.64 R14, desc[UR4][R26.64] ;  /* 0x000000041a0e7981 */ /* 0x000ea2000c1e1b00 */
[----:B------:R-:W-:-:S04]  /*0310*/  IADD3 R22, P0, PT, R26, UR8, RZ ;  /* 0x000000081a167c10 */ /* 0x000fc8000ff1e0ff */
[----:B------:R-:W-:Y:S01]  /*0320*/  IADD3.X R23, PT, PT, R3, UR9, RZ, P0, !PT ;  /* 0x0000000903177c10 */ /* 0x000fe200087fe4ff */
[----:B--2---:R-:W-:Y:S02]  /*0330*/  IMAD R15, R15, R18, RZ ;  /* 0x000000120f0f7224 */ /* 0x004fe400078e02ff */
[----:B------:R-:W-:-:S04]  /*0340*/  IMAD.WIDE.U32 R24, R18, R14, R16 ;  /* 0x0000000e12187225 */ /* 0x000fc800078e0010 */
[----:B------:R-:W-:-:S04]  /*0350*/  IMAD R15, R19, R14, R15 ;  /* 0x0000000e130f7224 */ /* 0x000fc800078e020f */
[----:B------:R-:W-:-:S05]  /*0360*/  IMAD.IADD R25, R25, 0x1, R15 ;  /* 0x0000000119197824 */ /* 0x000fca00078e020f */
[----:B------:R1:W-:Y:S04]  /*0370*/  STG.E.64 desc[UR4][R10.64], R24 ;  /* 0x000000180a007986 */ /* 0x0003e8000c101b04 */
[----:B------:R-:W2:Y:S04]  /*0380*/  LDG.E.64 R14, desc[UR4][R22.64] ;  /* 0x00000004160e7981 */ /* 0x000ea8000c1e1b00 */
        /* <DEDUP_REMOVED lines=8> */
[----:B------:R-:W3:Y:S04]  /*0410*/  LDG.E.64 R14, desc[UR4][R18.64] ;  /* 0x00000004120e7981 */ /* 0x000ee8000c1e1b00 */
[----:B------:R-:W3:Y:S01]  /*0420*/  LDG.E.64 R16, desc[UR4][R12.64+-0x10] ;  /* 0xfffff0040c107981 */ /* 0x000ee2000c1e1b00 */
[----:B------:R-:W-:-:S04]  /*0430*/  IADD3 R22, P0, PT, R18, UR8, RZ ;  /* 0x0000000812167c10 */ /* 0x000fc8000ff1e0ff */
[----:B------:R-:W-:Y:S01]  /*0440*/  IADD3.X R23, PT, PT, R19, UR9, RZ, P0, !PT ;  /* 0x0000000913177c10 */ /* 0x000fe200087fe4ff */
[----:B---3--:R-:W-:Y:S02]  /*0450*/  IMAD R15, R15, R16, RZ ;  /* 0x000000100f0f7224 */ /* 0x008fe400078e02ff */
[----:B-1----:R-:W-:-:S04]  /*0460*/  IMAD.WIDE.U32 R24, R16, R14, R20 ;  /* 0x0000000e10187225 */ /* 0x002fc800078e0014 */
[----:B------:R-:W-:-:S05]  /*0470*/  IMAD R15, R17, R14, R15 ;  /* 0x0000000e110f7224 */ /* 0x000fca00078e020f */
[----:B------:R-:W-:-:S05]  /*0480*/  IADD3 R25, PT, PT, R25, R15, RZ ;  /* 0x0000000f19197210 */ /* 0x000fca0007ffe0ff */
[----:B------:R1:W-:Y:S04]  /*0490*/  STG.E.64 desc[UR4][R10.64], R24 ;  /* 0x000000180a007986 */ /* 0x0003e8000c101b04 */
[----:B------:R-:W3:Y:S04]  /*04a0*/  LDG.E.64 R14, desc[UR4][R22.64] ;  /* 0x00000004160e7981 */ /* 0x000ee8000c1e1b00 */
[----:B------:R-:W3:Y:S01]  /*04b0*/  LDG.E.64 R16, desc[UR4][R12.64+-0x8] ;  /* 0xfffff8040c107981 */ /* 0x000ee2000c1e1b00 */
[----:B------:R-:W-:-:S04]  /*04c0*/  IADD3 R18, P0, PT, R22, UR8, RZ ;  /* 0x0000000816127c10 */ /* 0x000fc8000ff1e0ff */
[----:B------:R-:W-:Y:S01]  /*04d0*/  IADD3.X R19, PT, PT, R23, UR9, RZ, P0, !PT ;  /* 0x0000000917137c10 */ /* 0x000fe200087fe4ff */
[----:B---3--:R-:W-:Y:S02]  /*04e0*/  IMAD R15, R15, R16, RZ ;  /* 0x000000100f0f7224 */ /* 0x008fe400078e02ff */
[----:B--2---:R-:W-:-:S04]  /*04f0*/  IMAD.WIDE.U32 R20, R16, R14, R24 ;  /* 0x0000000e10147225 */ /* 0x004fc800078e0018 */
        /* <DEDUP_REMOVED lines=17> */
[----:B--2---:R-:W-:-:S04]  /*0610*/  IMAD.WIDE.U32 R20, R16, R14, R24 ;  /* 0x0000000e10147225 */ /* 0x004fc800078e0018 */
        /* <DEDUP_REMOVED lines=13> */
[----:B------:R1:W3:Y:S01]  /*06f0*/  LDG.E.64 R14, desc[UR4][R12.64+0x18] ;  /* 0x000018040c0e7981 */ /* 0x0002e2000c1e1b00 */
[----:B------:R-:W-:-:S04]  /*0700*/  IADD3 R4, P0, PT, R4, -0x8, RZ ;  /* 0xfffffff804047810 */ /* 0x000fc80007f1e0ff */
[----:B------:R-:W-:Y:S02]  /*0710*/  IADD3.X R7, PT, PT, R7, -0x1, RZ, P0, !PT ;  /* 0xffffffff07077810 */ /* 0x000fe400007fe4ff */
[----:B------:R-:W-:-:S04]  /*0720*/  ISETP.NE.U32.AND P0, PT, R4, RZ, PT ;  /* 0x000000ff0400720c */ /* 0x000fc80003f05070 */
[----:B------:R-:W-:Y:S02]  /*0730*/  ISETP.NE.AND.EX P0, PT, R7, RZ, PT, P0 ;  /* 0x000000ff0700720c */ /* 0x000fe40003f05300 */
[----:B-1----:R-:W-:-:S04]  /*0740*/  IADD3 R12, P3, PT, R12, 0x40, RZ ;  /* 0x000000400c0c7810 */ /* 0x002fc80007f7e0ff */
[----:B------:R-:W-:Y:S01]  /*0750*/  IADD3.X R13, PT, PT, RZ, R13, RZ, P3, !PT ;  /* 0x0000000dff0d7210 */ /* 0x000fe20001ffe4ff */
[----:B---3--:R-:W-:Y:S02]  /*0760*/  IMAD R19, R23, R14, RZ ;  /* 0x0000000e17137224 */ /* 0x008fe400078e02ff */
[----:B------:R-:W-:-:S04]  /*0770*/  IMAD.WIDE.U32 R16, R14, R22, R24 ;  /* 0x000000160e107225 */ /* 0x000fc800078e0018 */
[----:B------:R-:W-:-:S04]  /*0780*/  IMAD R19, R15, R22, R19 ;  /* 0x000000160f137224 */ /* 0x000fc800078e0213 */
[----:B------:R-:W-:Y:S02]  /*0790*/  IMAD.IADD R17, R17, 0x1, R19 ;  /* 0x0000000111117824 */ /* 0x000fe400078e0213 */
[----:B------:R-:W-:Y:S01]  /*07a0*/  IMAD.U32 R19, RZ, RZ, UR10 ;  /* 0x0000000aff137e24 */ /* 0x000fe2000f8e00ff */
[----:B------:R-:W-:Y:S01]  /*07b0*/  MOV R14, R16 ;  /* 0x00000010000e7202 */ /* 0x000fe20000000f00 */
[----:B------:R-:W-:-:S03]  /*07c0*/  IMAD.MOV.U32 R15, RZ, RZ, R17 ;  /* 0x000000ffff0f7224 */ /* 0x000fc600078e0011 */
[----:B------:R-:W-:Y:S02]  /*07d0*/  LEA R26, P2, R19, R26, 0x6 ;  /* 0x0000001a131a7211 */ /* 0x000fe400078430ff */
[----:B------:R2:W-:Y:S02]  /*07e0*/  STG.E.64 desc[UR4][R10.64], R14 ;  /* 0x0000000e0a007986 */ /* 0x0005e4000c101b04 */
[----:B------:R-:W-:Y:S01]  /*07f0*/  IADD3.X R3, PT, PT, R3, UR7, RZ, P2, !PT ;  /* 0x0000000703037c10 */ /* 0x000fe200097fe4ff */
[----:B------:R-:W-:Y:S08]  /*0800*/  @P0 BRA `(.L_x_1) ;  /* 0xfffffff800b40947 */ /* 0x000ff0000383ffff */
.L_x_0:
[----:B------:R-:W-:Y:S05]  /*0810*/  @!P1 EXIT ;  /* 0x000000000000994d */ /* 0x000fea0003800000 */
[----:B------:R-:W-:-:S04]  /*0820*/  LOP3.LUT R3, R0, 0x7, RZ, 0xc0, !PT ;  /* 0x0000000700037812 */ /* 0x000fc800078ec0ff */
[----:B------:R-:W-:-:S04]  /*0830*/  IADD3 R3, P1, PT, R3, -0x1, RZ ;  /* 0xffffffff03037810 */ /* 0x000fc80007f3e0ff */
[----:B------:R-:W-:Y:S01]  /*0840*/  ISETP.GE.U32.AND P0, PT, R3, 0x3, PT ;  /* 0x000000030300780c */ /* 0x000fe20003f06070 */
[----:B------:R-:W-:-:S05]  /*0850*/  IMAD.X R3, RZ, RZ, -0x1, P1 ;  /* 0xffffffffff037424 */ /* 0x000fca00008e06ff */
[----:B------:R-:W-:-:S13]  /*0860*/  ISETP.GE.U32.AND.EX P0, PT, R3, RZ, PT, P0 ;  /* 0x000000ff0300720c */ /* 0x000fda0003f06100 */
[----:B------:R-:W-:Y:S05]  /*0870*/  @!P0 BRA `(.L_x_2) ;  /* 0x0000000000d08947 */ /* 0x000fea0003800000 */
[----:B------:R-:W1:Y:S01]  /*0880*/  LDCU.128 UR12, c[0x0][0x380] ;  /* 0x00007000ff0c77ac */ /* 0x000e620008000c00 */
[----:B------:R-:W-:Y:S01]  /*0890*/  IMAD R12, R6, UR10, RZ ;  /* 0x0000000a060c7c24 */ /* 0x000fe2000f8e02ff */
[----:B------:R-:W-:Y:S01]  /*08a0*/  IADD3 R4, P0, PT, R2, R5, RZ ;  /* 0x0000000502047210 */ /* 0x000fe20007f1e0ff */
[----:B------:R-:W-:-:S04]  /*08b0*/  IMAD.WIDE.U32 R18, R5, UR10, R8 ;  /* 0x0000000a05127c25 */ /* 0x000fc8000f8e0008 */
[----:B------:R-:W-:Y:S02]  /*08c0*/  IMAD R3, R5, UR6, R12 ;  /* 0x0000000605037c24 */ /* 0x000fe4000f8e020c */
[----:B------:R-:W-:-:S03]  /*08d0*/  IMAD.X R7, RZ, RZ, R6, P0 ;  /* 0x000000ffff077224 */ /* 0x000fc600000e0606 */
[----:B------:R-:W-:Y:S02]  /*08e0*/  IADD3 R3, PT, PT, R19, R3, RZ ;  /* 0x0000000313037210 */ /* 0x000fe40007ffe0ff */
[----:B-1----:R-:W-:Y:S02]  /*08f0*/  LEA R12, P1, R4, UR12, 0x3 ;  /* 0x0000000c040c7c11 */ /* 0x002fe4000f8218ff */
[----:B--2---:R-:W-:Y:S02]  /*0900*/  LEA R14, P0, R18, UR14, 0x3 ;  /* 0x0000000e120e7c11 */ /* 0x004fe4000f8018ff */
[----:B------:R-:W-:Y:S02]  /*0910*/  LEA.HI.X R13, R4, UR13, R7, 0x3, P1 ;  /* 0x0000000d040d7c11 */ /* 0x000fe400088f1c07 */
[----:B------:R-:W-:-:S03]  /*0920*/  LEA.HI.X R15, R18, UR15, R3, 0x3, P0 ;  /* 0x0000000f120f7c11 */ /* 0x000fc600080f1c03 */
[----:B------:R-:W2:Y:S04]  /*0930*/  LDG.E.64 R18, desc[UR4][R12.64] ;  /* 0x000000040c127981 */ /* 0x000ea8000c1e1b00 */
[----:B------:R-:W2:Y:S01]  /*0940*/  LDG.E.64 R20, desc[UR4][R14.64] ;  /* 0x000000040e147981 */ /* 0x000ea2000c1e1b00 */
[----:B------:R-:W-:Y:S02]  /*0950*/  USHF.L.U32 UR8, UR10, 0x3, URZ ;  /* 0x000000030a087899 */ /* 0x000fe400080006ff */
[----:B------:R-:W-:Y:S01]  /*0960*/  USHF.L.U64.HI UR7, UR10, 0x3, UR6 ;  /* 0x000000030a077899 */ /* 0x000fe20008010206 */
[----:B--2---:R-:W-:Y:S02]  /*0970*/  IMAD R3, R21, R18, RZ ;  /* 0x0000001215037224 */ /* 0x004fe400078e02ff */
[----:B------:R-:W-:Y:S01]  /*0980*/  IMAD.WIDE.U32 R22, R18, R20, R16 ;  /* 0x0000001412167225 */ /* 0x000fe200078e0010 */
[----:B------:R-:W-:-:S03]  /*0990*/  IADD3 R16, P0, PT, R14, UR8, RZ ;  /* 0x000000080e107c10 */ /* 0x000fc6000ff1e0ff */
[----:B------:R-:W-:Y:S01]  /*09a0*/  IMAD R3, R19, R20, R3 ;  /* 0x0000001413037224 */ /* 0x000fe200078e0203 */
[----:B------:R-:W-:-:S03]  /*09b0*/  IADD3.X R17, PT, PT, R15, UR7, RZ, P0, !PT ;  /* 0x000000070f117c10 */ /* 0x000fc600087fe4ff */
        /* <DEDUP_REMOVED lines=8> */
[----:B------:R-:W-:-:S05]  /*0a40*/  IMAD R3, R19, R20, R3 ;  /* 0x0000001413037224 */ /* 0x000fca00078e0203 */
[----:B------:R-:W-:-:S05]  /*0a50*/  IADD3 R25, PT, PT, R25, R3, RZ ;  /* 0x0000000319197210 */ /* 0x000fca0007ffe0ff */
[----:B------:R3:W-:Y:S04]  /*0a60*/  STG.E.64 desc[UR4][R10.64], R24 ;  /* 0x000000180a007986 */ /* 0x0007e8000c101b04 */
[----:B------:R-:W2:Y:S04]  /*0a70*/  LDG.E.64 R20, desc[UR4][R14.64] ;  /* 0x000000040e147981 */ /* 0x000ea8000c1e1b00 */
[----:B------:R-:W2:Y:S01]  /*0a80*/  LDG.E.64 R16, desc[UR4][R12.64+0x10] ;  /* 0x000010040c107981 */ /* 0x000ea2000c1e1b00 */
[----:B------:R-:W-:-:S04]  /*0a90*/  IADD3 R18, P0, PT, R14, UR8, RZ ;  /* 0x000000080e127c10 */ /* 0x000fc8000ff1e0ff */
[----:B------:R-:W-:Y:S01]  /*0aa0*/  IADD3.X R19, PT, PT, R15, UR7, RZ, P0, !PT ;  /* 0x000000070f137c10 */ /* 0x000fe200087fe4ff */
[----:B--2---:R-:W-:Y:S02]  /*0ab0*/  IMAD R3, R21, R16, RZ ;  /* 0x0000001015037224 */ /* 0x004fe400078e02ff */
[----:B-1----:R-:W-:-:S04]  /*0ac0*/  IMAD.WIDE.U32 R22, R16, R20, R24 ;  /* 0x0000001410167225 */ /* 0x002fc800078e0018 */
[----:B------:R-:W-:-:S04]  /*0ad0*/  IMAD R3, R17, R20, R3 ;  /* 0x0000001411037224 */ /* 0x000fc800078e0203 */
[----:B------:R-:W-:-:S05]  /*0ae0*/  IMAD.IADD R23, R23, 0x1, R3 ;  /* 0x0000000117177824 */ /* 0x000fca00078e0203 */
[----:B------:R3:W-:Y:S04]  /*0af0*/  STG.E.64 desc[UR4][R10.64], R22 ;  /* 0x000000160a007986 */ /* 0x0007e8000c101b04 */
[----:B------:R-:W2:Y:S04]  /*0b00*/  LDG.E.64 R16, desc[UR4][R12.64+0x18] ;  /* 0x000018040c107981 */ /* 0x000ea8000c1e1b00 */
[----:B------:R-:W2:Y:S01]  /*0b10*/  LDG.E.64 R18, desc[UR4][R18.64] ;  /* 0x0000000412127981 */ /* 0x000ea2000c1e1b00 */
[----:B------:R-:W-:-:S05]  /*0b20*/  IADD3 R5, P0, PT, R5, 0x4, RZ ;  /* 0x0000000405057810 */ /* 0x000fca0007f1e0ff */
[----:B------:R-:W-:Y:S02]  /*0b30*/  IMAD.X R6, RZ, RZ, R6, P0 ;  /* 0x000000ffff067224 */ /* 0x000fe400000e0606 */
[----:B--2---:R-:W-:Y:S02]  /*0b40*/  IMAD R3, R19, R16, RZ ;  /* 0x0000001013037224 */ /* 0x004fe400078e02ff */
[----:B------:R-:W-:-:S04]  /*0b50*/  IMAD.WIDE.U32 R14, R16, R18, R22 ;  /* 0x00000012100e7225 */ /* 0x000fc800078e0016 */
[----:B------:R-:W-:Y:S01]  /*0b60*/  IMAD R3, R17, R18, R3 ;  /* 0x0000001211037224 */ /* 0x000fe200078e0203 */
[----:B------:R-:W-:Y:S01]  /*0b70*/  MOV R16, R14 ;  /* 0x0000000e00107202 */ /* 0x000fe20000000f00 */
[----:B------:R-:W-:-:S03]  /*0b80*/  IMAD.MOV.U32 R12, RZ, RZ, R14 ;  /* 0x000000ffff0c7224 */ /* 0x000fc600078e000e */
[----:B------:R-:W-:-:S04]  /*0b90*/  IADD3 R17, PT, PT, R15, R3, RZ ;  /* 0x000000030f117210 */ /* 0x000fc80007ffe0ff */
[----:B------:R-:W-:-:S05]  /*0ba0*/  MOV R13, R17 ;  /* 0x00000011000d7202 */ /* 0x000fca0000000f00 */
[----:B------:R3:W-:Y:S02]  /*0bb0*/  STG.E.64 desc[UR4][R10.64], R12 ;  /* 0x0000000c0a007986 */ /* 0x0007e4000c101b04 */
.L_x_2:
[----:B------:R-:W-:-:S13]  /*0bc0*/  LOP3.LUT P0, R3, R0, 0x3, RZ, 0xc0, !PT ;  /* 0x0000000300037812 */ /* 0x000fda000780c0ff */
[----:B------:R-:W-:Y:S05]  /*0bd0*/  @!P0 EXIT ;  /* 0x000000000000894d */ /* 0x000fea0003800000 */
[----:B------:R-:W-:Y:S02]  /*0be0*/  ISETP.NE.AND P1, PT, R3, 0x1, PT ;  /* 0x000000010300780c */ /* 0x000fe40003f25270 */
[----:B------:R-:W-:-:S04]  /*0bf0*/  LOP3.LUT R0, R0, 0x1, RZ, 0xc0, !PT ;  /* 0x0000000100007812 */ /* 0x000fc800078ec0ff */
[----:B------:R-:W-:-:S07]  /*0c00*/  ISETP.NE.U32.AND P0, PT, R0, 0x1, PT ;  /* 0x000000010000780c */ /* 0x000fce0003f05070 */
[----:B------:R-:W-:Y:S06]  /*0c10*/  @!P1 BRA `(.L_x_3) ;  /* 0x0000000000949947 */ /* 0x000fec0003800000 */
[----:B------:R-:W3:Y:S01]  /*0c20*/  LDCU.128 UR12, c[0x0][0x380] ;  /* 0x00007000ff0c77ac */ /* 0x000ee20008000c00 */
[----:B------:R-:W-:Y:S01]  /*0c30*/  MOV R19, R9 ;  /* 0x0000000900137202 */ /* 0x000fe20000000f00 */
[----:B------:R-:W-:Y:S01]  /*0c40*/  IMAD R4, R6, UR10, RZ ;  /* 0x0000000a06047c24 */ /* 0x000fe2000f8e02ff */
[----:B------:R-:W-:Y:S01]  /*0c50*/  IADD3 R0, P1, PT, R2, R5, RZ ;  /* 0x0000000502007210 */ /* 0x000fe20007f3e0ff */
[----:B------:R-:W-:Y:S02]  /*0c60*/  IMAD.MOV.U32 R18, RZ, RZ, R8 ;  /* 0x000000ffff127224 */ /* 0x000fe400078e0008 */
[C---:B------:R-:W-:Y:S02]  /*0c70*/  IMAD R7, R5.reuse, UR6, R4 ;  /* 0x0000000605077c24 */ /* 0x040fe4000f8e0204 */
[----:B------:R-:W-:-:S04]  /*0c80*/  IMAD.WIDE.U32 R18, R5, UR10, R18 ;  /* 0x0000000a05127c25 */ /* 0x000fc8000f8e0012 */
[----:B------:R-:W-:Y:S01]  /*0c90*/  IMAD.X R3, RZ, RZ, R6, P1 ;  /* 0x000000ffff037224 */ /* 0x000fe200008e0606 */
[----:B------:R-:W-:Y:S02]  /*0ca0*/  IADD3 R7, PT, PT, R19, R7, RZ ;  /* 0x0000000713077210 */ /* 0x000fe40007ffe0ff */
[----:B---3--:R-:W-:Y:S02]  /*0cb0*/  LEA R12, P2, R0, UR12, 0x3 ;  /* 0x0000000c000c7c11 */ /* 0x008fe4000f8418ff */
[----:B--2---:R-:W-:Y:S02]  /*0cc0*/  LEA R14, P1, R18, UR14, 0x3 ;  /* 0x0000000e120e7c11 */ /* 0x004fe4000f8218ff */
[----:B------:R-:W-:Y:S02]  /*0cd0*/  LEA.HI.X R13, R0, UR13, R3, 0x3, P2 ;  /* 0x0000000d000d7c11 */ /* 0x000fe400090f1c03 */
[----:B------:R-:W-:-:S03]  /*0ce0*/  LEA.HI.X R15, R18, UR15, R7, 0x3, P1 ;  /* 0x0000000f120f7c11 */ /* 0x000fc600088f1c07 */
[----:B------:R-:W2:Y:S04]  /*0cf0*/  LDG.E.64 R18, desc[UR4][R12.64] ;  /* 0x000000040c127981 */ /* 0x000ea8000c1e1b00 */
[----:B------:R-:W2:Y:S01]  /*0d00*/  LDG.E.64 R20, desc[UR4][R14.64] ;  /* 0x000000040e147981 */ /* 0x000ea2000c1e1b00 */
[----:B------:R-:W-:Y:S01]  /*0d10*/  IMAD.U32 R23, RZ, RZ, UR10 ;  /* 0x0000000aff177e24 */ /* 0x000fe2000f8e00ff */
[----:B------:R-:W-:Y:S01]  /*0d20*/  MOV R7, UR10 ;  /* 0x0000000a00077c02 */ /* 0x000fe20008000f00 */
[----:B------:R-:W-:-:S03]  /*0d30*/  IMAD.U32 R0, RZ, RZ, UR6 ;  /* 0x00000006ff007e24 */ /* 0x000fc6000f8e00ff */
[----:B------:R-:W-:-:S04]  /*0d40*/  LEA R22, P1, R23, R14, 0x3 ;  /* 0x0000000e17167211 */ /* 0x000fc800078218ff */
[----:B------:R-:W-:Y:S01]  /*0d50*/  LEA.HI.X R23, R7, R15, R0, 0x3, P1 ;  /* 0x0000000f07177211 */ /* 0x000fe200008f1c00 */
[----:B--2---:R-:W-:Y:S02]  /*0d60*/  IMAD R3, R21, R18, RZ ;  /* 0x0000001215037224 */ /* 0x004fe400078e02ff */
[----:B------:R-:W-:-:S04]  /*0d70*/  IMAD.WIDE.U32 R16, R18, R20, R16 ;  /* 0x0000001412107225 */ /* 0x000fc800078e0010 */
[----:B------:R-:W-:Y:S02]  /*0d80*/  IMAD R3, R19, R20, R3 ;  /* 0x0000001413037224 */ /* 0x000fe400078e0203 */
[----:B------:R-:W-:-:S03]  /*0d90*/  IMAD.MOV.U32 R18, RZ, RZ, R16 ;  /* 0x000000ffff127224 */ /* 0x000fc600078e0010 */
[----:B------:R-:W-:-:S05]  /*0da0*/  IADD3 R19, PT, PT, R17, R3, RZ ;  /* 0x0000000311137210 */ /* 0x000fca0007ffe0ff */
[----:B------:R1:W-:Y:S04]  /*0db0*/  STG.E.64 desc[UR4][R10.64], R18 ;  /* 0x000000120a007986 */ /* 0x0003e8000c101b04 */
[----:B------:R-:W2:Y:S04]  /*0dc0*/  LDG.E.64 R12, desc[UR4][R12.64+0x8] ;  /* 0x000008040c0c7981 */ /* 0x000ea8000c1e1b00 */
[----:B------:R-:W2:Y:S01]  /*0dd0*/  LDG.E.64 R22, desc[UR4][R22.64] ;  /* 0x0000000416167981 */ /* 0x000ea2000c1e1b00 */
[----:B------:R-:W-:-:S05]  /*0de0*/  IADD3 R5, P1, PT, R5, 0x2, RZ ;  /* 0x0000000205057810 */ /* 0x000fca0007f3e0ff */
[----:B------:R-:W-:Y:S02]  /*0df0*/  IMAD.X R6, RZ, RZ, R6, P1 ;  /* 0x000000ffff067224 */ /* 0x000fe400008e0606 */
[----:B--2---:R-:W-:Y:S02]  /*0e00*/  IMAD R3, R23, R12, RZ ;  /* 0x0000000c17037224 */ /* 0x004fe400078e02ff */
[----:B------:R-:W-:-:S04]  /*0e10*/  IMAD.WIDE.U32 R16, R12, R22, R18 ;  /* 0x000000160c107225 */ /* 0x000fc800078e0012 */
[----:B------:R-:W-:Y:S02]  /*0e20*/  IMAD R3, R13, R22, R3 ;  /* 0x000000160d037224 */ /* 0x000fe400078e0203 */
[----:B------:R-:W-:-:S03]  /*0e30*/  IMAD.MOV.U32 R12, RZ, RZ, R16 ;  /* 0x000000ffff0c7224 */ /* 0x000fc600078e0010 */
[----:B------:R-:W-:-:S04]  /*0e40*/  IADD3 R17, PT, PT, R17, R3, RZ ;  /* 0x0000000311117210 */ /* 0x000fc80007ffe0ff */
[----:B------:R-:W-:-:S05]  /*0e50*/  MOV R13, R17 ;  /* 0x00000011000d7202 */ /* 0x000fca0000000f00 */
[----:B------:R1:W-:Y:S02]  /*0e60*/  STG.E.64 desc[UR4][R10.64], R12 ;  /* 0x0000000c0a007986 */ /* 0x0003e4000c101b04 */
.L_x_3:
[----:B------:R-:W-:Y:S05]  /*0e70*/  @P0 EXIT ;  /* 0x000000000000094d */ /* 0x000fea0003800000 */
[----:B------:R-:W4:Y:S01]  /*0e80*/  LDCU.128 UR12, c[0x0][0x380] ;  /* 0x00007000ff0c77ac */ /* 0x000f220008000c00 */
[----:B------:R-:W-:Y:S01]  /*0e90*/  IMAD R4, R6, UR10, RZ ;  /* 0x0000000a06047c24 */ /* 0x000fe2000f8e02ff */
[----:B------:R-:W-:Y:S01]  /*0ea0*/  IADD3 R0, P0, PT, R2, R5, RZ ;  /* 0x0000000502007210 */ /* 0x000fe20007f1e0ff */
[----:B------:R-:W-:-:S03]  /*0eb0*/  IMAD.WIDE.U32 R8, R5, UR10, R8 ;  /* 0x0000000a05087c25 */ /* 0x000fc6000f8e0008 */
[----:B------:R-:W-:Y:S01]  /*0ec0*/  IADD3.X R3, PT, PT, RZ, R6, RZ, P0, !PT ;  /* 0x00000006ff037210 */ /* 0x000fe200007fe4ff */
[----:B------:R-:W-:-:S04]  /*0ed0*/  IMAD R5, R5, UR6, R4 ;  /* 0x0000000605057c24 */ /* 0x000fc8000f8e0204 */
[----:B------:R-:W-:Y:S01]  /*0ee0*/  IMAD.IADD R5, R9, 0x1, R5 ;  /* 0x0000000109057824 */ /* 0x000fe200078e0205 */
[----:B----4-:R-:W-:Y:S02]  /*0ef0*/  LEA R2, P1, R0, UR12, 0x3 ;  /* 0x0000000c00027c11 */ /* 0x010fe4000f8218ff */
[----:B------:R-:W-:Y:S02]  /*0f00*/  LEA R4, P0, R8, UR14, 0x3 ;  /* 0x0000000e08047c11 */ /* 0x000fe4000f8018ff */
[----:B------:R-:W-:Y:S02]  /*0f10*/  LEA.HI.X R3, R0, UR13, R3, 0x3, P1 ;  /* 0x0000000d00037c11 */ /* 0x000fe400088f1c03 */
[----:B------:R-:W-:-:S04]  /*0f20*/  LEA.HI.X R5, R8, UR15, R5, 0x3, P0 ;  /* 0x0000000f08057c11 */ /* 0x000fc800080f1c05 */
[----:B------:R-:W4:Y:S04]  /*0f30*/  LDG.E.64 R2, desc[UR4][R2.64] ;  /* 0x0000000402027981 */ /* 0x000f28000c1e1b00 */
[----:B------:R-:W4:Y:S02]  /*0f40*/  LDG.E.64 R4, desc[UR4][R4.64] ;  /* 0x0000000404047981 */ /* 0x000f24000c1e1b00 */
[----:B----4-:R-:W-:Y:S02]  /*0f50*/  IMAD R9, R5, R2, RZ ;  /* 0x0000000205097224 */ /* 0x010fe400078e02ff */
[----:B------:R-:W-:-:S04]  /*0f60*/  IMAD.WIDE.U32 R6, R2, R4, R16 ;  /* 0x0000000402067225 */ /* 0x000fc800078e0010 */
[----:B------:R-:W-:-:S05]  /*0f70*/  IMAD R9, R3, R4, R9 ;  /* 0x0000000403097224 */ /* 0x000fca00078e0209 */
[----:B------:R-:W-:-:S05]  /*0f80*/  IADD3 R7, PT, PT, R7, R9, RZ ;  /* 0x0000000907077210 */ /* 0x000fca0007ffe0ff */
[----:B------:R-:W-:Y:S01]  /*0f90*/  STG.E.64 desc[UR4][R10.64], R6 ;  /* 0x000000060a007986 */ /* 0x000fe2000c101b04 */
[----:B------:R-:W-:Y:S05]  /*0fa0*/  EXIT ;  /* 0x000000000000794d */ /* 0x000fea0003800000 */
.L_x_4:
[----:B------:R-:W-:-:S00]  /*0fb0*/  BRA `(.L_x_4) ;  /* 0xfffffffc00fc7947 */ /* 0x000fc0000383ffff */
[----:B------:R-:W-:-:S00]  /*0fc0*/  NOP ;  /* 0x0000000000007918 */ /* 0x000fc00000000000 */
        /* <DEDUP_REMOVED lines=11> */
.L_x_5:


//--------------------- .nv.shared.reserved.0     --------------------------
	.section	.nv.shared.reserved.0,"aw",@nobits
	.weak		__nv_reservedSMEM_offset_0_alias
	.size		__nv_reservedSMEM_offset_0_alias, 0, 64
	.other		__nv_reservedSMEM_offset_0_alias,@"STO_CUDA_RESERVED_SHARED STV_DEFAULT"
__nv_reservedSMEM_offset_0_alias:
	.zero		0
	.zero		64


//--------------------- .nv.constant0._Z6matmulPxS_S_iii --------------------------
	.section	.nv.constant0._Z6matmulPxS_S_iii,"a",@progbits
	.sectionflags	@""
	.align	4
.nv.constant0._Z6matmulPxS_S_iii:
	.zero		932


//--------------------- SYMBOLS --------------------------

	.type		.nv.reservedSmem.offset0,@object
	.size		.nv.reservedSmem.offset0,0x4
